//
// Generated by NVIDIA NVVM Compiler
//
// Compiler Build ID: CL-36424714
// Cuda compilation tools, release 13.0, V13.0.88
// Based on NVVM 20.0.0
//

.version 9.0
.target sm_100
.address_size 64

	// .globl	_Z13simple_branchPiS_ii

.visible .entry _Z13simple_branchPiS_ii(
	.param .u64 .ptr .align 1 _Z13simple_branchPiS_ii_param_0,
	.param .u64 .ptr .align 1 _Z13simple_branchPiS_ii_param_1,
	.param .u32 _Z13simple_branchPiS_ii_param_2,
	.param .u32 _Z13simple_branchPiS_ii_param_3
)
{
	.reg .pred 	%p<3>;
	.reg .b32 	%r<10>;
	.reg .b64 	%rd<11>;

	ld.param.u64 	%rd2, [_Z13simple_branchPiS_ii_param_0];
	ld.param.u64 	%rd3, [_Z13simple_branchPiS_ii_param_1];
	ld.param.u32 	%r3, [_Z13simple_branchPiS_ii_param_2];
	ld.param.u32 	%r4, [_Z13simple_branchPiS_ii_param_3];
	cvta.to.global.u64 	%rd1, %rd3;
	mov.u32 	%r5, %ctaid.x;
	mov.u32 	%r6, %ntid.x;
	mov.u32 	%r7, %tid.x;
	mad.lo.s32 	%r1, %r5, %r6, %r7;
	setp.ge.s32 	%p1, %r1, %r4;
	@%p1 bra 	$L__BB0_4;
	cvta.to.global.u64 	%rd4, %rd2;
	mul.wide.s32 	%rd5, %r1, 4;
	add.s64 	%rd6, %rd4, %rd5;
	ld.global.u32 	%r2, [%rd6];
	setp.le.s32 	%p2, %r2, %r3;
	@%p2 bra 	$L__BB0_3;
	shl.b32 	%r9, %r2, 1;
	add.s64 	%rd10, %rd1, %rd5;
	st.global.u32 	[%rd10], %r9;
	bra.uni 	$L__BB0_4;
$L__BB0_3:
	add.s32 	%r8, %r2, 1;
	add.s64 	%rd8, %rd1, %rd5;
	st.global.u32 	[%rd8], %r8;
$L__BB0_4:
	ret;

}


// ===== COMPILED SASS (sm_100) =====

	.target	sm_100

	.elftype	@"ET_EXEC"


//--------------------- .note.nv.tkinfo           --------------------------
	.section	.note.nv.tkinfo,"",@"SHT_NOTE"
	.sectionflags	@"SHF_NOTE_NV_TKINFO"
	.tkinfo
        /*0018*/ 	.word	0x00000002
        /*0030*/ 	.string	""
        /*0030*/ 	.string	"ptxas"
        /*0030*/ 	.string	"Cuda compilation tools, release 13.0, V13.0.88"
        /*0030*/ 	.string	"Build cuda_13.0.r13.0/compiler.36424714_0"
        /*0030*/ 	.string	"-arch sm_100 -m 64 "



//--------------------- .note.nv.cuinfo           --------------------------
	.section	.note.nv.cuinfo,"",@"SHT_NOTE"
	.sectionflags	@"SHF_NOTE_NV_CUINFO"
        /*0018*/ 	.short	0x0002
        /*001a*/ 	.short	0x0064
        /*001c*/ 	.short	0x0082
	.zero		2


//--------------------- .nv.info                  --------------------------
	.section	.nv.info,"",@"SHT_CUDA_INFO"
	.align	4


	//----- nvinfo : EIATTR_REGCOUNT
	.align		4
        /*0000*/ 	.byte	0x04, 0x2f
        /*0002*/ 	.short	(.L_1 - .L_0)
	.align		4
.L_0:
        /*0004*/ 	.word	index@(_Z13simple_branchPiS_ii)
        /*0008*/ 	.word	0x0000000c


	//----- nvinfo : EIATTR_FRAME_SIZE
	.align		4
.L_1:
        /*000c*/ 	.byte	0x04, 0x11
        /*000e*/ 	.short	(.L_3 - .L_2)
	.align		4
.L_2:
        /*0010*/ 	.word	index@(_Z13simple_branchPiS_ii)
        /*0014*/ 	.word	0x00000000


	//----- nvinfo : EIATTR_MIN_STACK_SIZE
	.align		4
.L_3:
        /*0018*/ 	.byte	0x04, 0x12
        /*001a*/ 	.short	(.L_5 - .L_4)
	.align		4
.L_4:
        /*001c*/ 	.word	index@(_Z13simple_branchPiS_ii)
        /*0020*/ 	.word	0x00000000
.L_5:


//--------------------- .nv.compat                --------------------------
	.section	.nv.compat,"",@"SHT_CUDA_COMPAT_INFO"
	.align	4
        /*0000*/ 	.byte	0x02, 0x09, 0x00, 0x00, 0x02, 0x02, 0x01, 0x00, 0x02, 0x05, 0x05, 0x00, 0x03, 0x07, 0x01, 0x01
        /*0010*/ 	.byte	0x02, 0x03, 0x00, 0x00, 0x02, 0x06, 0x01, 0x00, 0x04, 0x0b, 0x08, 0x00, 0x09, 0x00, 0x00, 0x00
        /*0020*/ 	.byte	0x00, 0x00, 0x00, 0x00


//--------------------- .nv.info._Z13simple_branchPiS_ii --------------------------
	.section	.nv.info._Z13simple_branchPiS_ii,"",@"SHT_CUDA_INFO"
	.sectionflags	@""
	.align	4


	//----- nvinfo : EIATTR_CUDA_API_VERSION
	.align		4
        /*0000*/ 	.byte	0x04, 0x37
        /*0002*/ 	.short	(.L_7 - .L_6)
.L_6:
        /*0004*/ 	.word	0x00000082


	//----- nvinfo : EIATTR_KPARAM_INFO
	.align		4
.L_7:
        /*0008*/ 	.byte	0x04, 0x17
        /*000a*/ 	.short	(.L_9 - .L_8)
.L_8:
        /*000c*/ 	.word	0x00000000
        /*0010*/ 	.short	0x0003
        /*0012*/ 	.short	0x0014
        /*0014*/ 	.byte	0x00, 0xf0, 0x11, 0x00


	//----- nvinfo : EIATTR_KPARAM_INFO
	.align		4
.L_9:
        /*0018*/ 	.byte	0x04, 0x17
        /*001a*/ 	.short	(.L_11 - .L_10)
.L_10:
        /*001c*/ 	.word	0x00000000
        /*0020*/ 	.short	0x0002
        /*0022*/ 	.short	0x0010
        /*0024*/ 	.byte	0x00, 0xf0, 0x11, 0x00


	//----- nvinfo : EIATTR_KPARAM_INFO
	.align		4
.L_11:
        /*0028*/ 	.byte	0x04, 0x17
        /*002a*/ 	.short	(.L_13 - .L_12)
.L_12:
        /*002c*/ 	.word	0x00000000
        /*0030*/ 	.short	0x0001
        /*0032*/ 	.short	0x0008
        /*0034*/ 	.byte	0x00, 0xf5, 0x21, 0x00


	//----- nvinfo : EIATTR_KPARAM_INFO
	.align		4
.L_13:
        /*0038*/ 	.byte	0x04, 0x17
        /*003a*/ 	.short	(.L_15 - .L_14)
.L_14:
        /*003c*/ 	.word	0x00000000
        /*0040*/ 	.short	0x0000
        /*0042*/ 	.short	0x0000
        /*0044*/ 	.byte	0x00, 0xf5, 0x21, 0x00


	//----- nvinfo : EIATTR_SPARSE_MMA_MASK
	.align		4
.L_15:
        /*0048*/ 	.byte	0x03, 0x50
        /*004a*/ 	.short	0x0000


	//----- nvinfo : EIATTR_MAXREG_COUNT
	.align		4
        /*004c*/ 	.byte	0x03, 0x1b
        /*004e*/ 	.short	0x00ff


	//----- nvinfo : EIATTR_MERCURY_ISA_VERSION
	.align		4
        /*0050*/ 	.byte	0x03, 0x5f
        /*0052*/ 	.short	0x0101


	//----- nvinfo : EIATTR_VRC_CTA_INIT_COUNT
	.align		4
        /*0054*/ 	.byte	0x02, 0x4a
	.zero		1
	.zero		1


	//----- nvinfo : EIATTR_EXIT_INSTR_OFFSETS
	.align		4
        /*0058*/ 	.byte	0x04, 0x1c
        /*005a*/ 	.short	(.L_17 - .L_16)


	//   ....[0]....
.L_16:
        /*005c*/ 	.word	0x00000070


	//   ....[1]....
        /*0060*/ 	.word	0x00000120


	//   ....[2]....
        /*0064*/ 	.word	0x00000170


	//----- nvinfo : EIATTR_CBANK_PARAM_SIZE
	.align		4
.L_17:
        /*0068*/ 	.byte	0x03, 0x19
        /*006a*/ 	.short	0x0018


	//----- nvinfo : EIATTR_PARAM_CBANK
	.align		4
        /*006c*/ 	.byte	0x04, 0x0a
        /*006e*/ 	.short	(.L_19 - .L_18)
	.align		4
.L_18:
        /*0070*/ 	.word	index@(.nv.constant0._Z13simple_branchPiS_ii)
        /*0074*/ 	.short	0x0380
        /*0076*/ 	.short	0x0018


	//----- nvinfo : EIATTR_SW_WAR
	.align		4
.L_19:
        /*0078*/ 	.byte	0x04, 0x36
        /*007a*/ 	.short	(.L_21 - .L_20)
.L_20:
        /*007c*/ 	.word	0x00000008
.L_21:


//--------------------- .nv.callgraph             --------------------------
	.section	.nv.callgraph,"",@"SHT_CUDA_CALLGRAPH"
	.align	4
	.sectionentsize	8
	.align		4
        /*0000*/ 	.word	0x00000000
	.align		4
        /*0004*/ 	.word	0xffffffff
	.align		4
        /*0008*/ 	.word	0x00000000
	.align		4
        /*000c*/ 	.word	0xfffffffe
	.align		4
        /*0010*/ 	.word	0x00000000
	.align		4
        /*0014*/ 	.word	0xfffffffd
	.align		4
        /*0018*/ 	.word	0x00000000
	.align		4
        /*001c*/ 	.word	0xfffffffc


//--------------------- .text._Z13simple_branchPiS_ii --------------------------
	.section	.text._Z13simple_branchPiS_ii,"ax",@progbits
	.align	128
        .global         _Z13simple_branchPiS_ii
        .type           _Z13simple_branchPiS_ii,@function
        .size           _Z13simple_branchPiS_ii,(.L_x_1 - _Z13simple_branchPiS_ii)
        .other          _Z13simple_branchPiS_ii,@"STO_CUDA_ENTRY STV_DEFAULT"
_Z13simple_branchPiS_ii:
.text._Z13simple_branchPiS_ii:
[----:B------:R-:W-:Y:S01]  /*0000*/  LDC R1, c[0x0][0x37c] ;  /* 0x0000df00ff017b82 */ /* 0x000fe20000000800 */
[----:B------:R-:W0:Y:S07]  /*0010*/  S2R R0, SR_TID.X ;  /* 0x0000000000007919 */ /* 0x000e2e0000002100 */
[----:B------:R-:W0:Y:S01]  /*0020*/  S2UR UR4, SR_CTAID.X ;  /* 0x00000000000479c3 */ /* 0x000e220000002500 */
[----:B------:R-:W1:Y:S07]  /*0030*/  LDCU UR5, c[0x0][0x394] ;  /* 0x00007280ff0577ac */ /* 0x000e6e0008000800 */
[----:B------:R-:W0:Y:S02]  /*0040*/  LDC R7, c[0x0][0x360] ;  /* 0x0000d800ff077b82 */ /* 0x000e240000000800 */
[----:B0-----:R-:W-:-:S05]  /*0050*/  IMAD R7, R7, UR4, R0 ;  /* 0x0000000407077c24 */ /* 0x001fca000f8e0200 */
[----:B-1----:R-:W-:-:S13]  /*0060*/  ISETP.GE.AND P0, PT, R7, UR5, PT ;  /* 0x0000000507007c0c */ /* 0x002fda000bf06270 */
[----:B------:R-:W-:Y:S05]  /*0070*/  @P0 EXIT ;  /* 0x000000000000094d */ /* 0x000fea0003800000 */
[----:B------:R-:W0:Y:S01]  /*0080*/  LDC.64 R2, c[0x0][0x380] ;  /* 0x0000e000ff027b82 */ /* 0x000e220000000a00 */
[----:B------:R-:W1:Y:S01]  /*0090*/  LDCU.64 UR4, c[0x0][0x358] ;  /* 0x00006b00ff0477ac */ /* 0x000e620008000a00 */
[----:B------:R-:W2:Y:S01]  /*00a0*/  LDCU UR6, c[0x0][0x390] ;  /* 0x00007200ff0677ac */ /* 0x000ea20008000800 */
[----:B0-----:R-:W-:-:S05]  /*00b0*/  IMAD.WIDE R2, R7, 0x4, R2 ;  /* 0x0000000407027825 */ /* 0x001fca00078e0202 */
[----:B-1----:R-:W2:Y:S02]  /*00c0*/  LDG.E R0, desc[UR4][R2.64] ;  /* 0x0000000402007981 */ /* 0x002ea4000c1e1900 */
[----:B--2---:R-:W-:-:S13]  /*00d0*/  ISETP.GT.AND P0, PT, R0, UR6, PT ;  /* 0x0000000600007c0c */ /* 0x004fda000bf04270 */
[----:B------:R-:W0:Y:S01]  /*00e0*/  @P0 LDC.64 R4, c[0x0][0x388] ;  /* 0x0000e200ff040b82 */ /* 0x000e220000000a00 */
[----:B------:R-:W-:Y:S01]  /*00f0*/  @P0 SHF.L.U32 R9, R0, 0x1, RZ ;  /* 0x0000000100090819 */ /* 0x000fe200000006ff */
[----:B0-----:R-:W-:-:S05]  /*0100*/  @P0 IMAD.WIDE R4, R7, 0x4, R4 ;  /* 0x0000000407040825 */ /* 0x001fca00078e0204 */
[----:B------:R0:W-:Y:S01]  /*0110*/  @P0 STG.E desc[UR4][R4.64], R9 ;  /* 0x0000000904000986 */ /* 0x0001e2000c101904 */
[----:B------:R-:W-:Y:S05]  /*0120*/  @P0 EXIT ;  /* 0x000000000000094d */ /* 0x000fea0003800000 */
[----:B------:R-:W1:Y:S01]  /*0130*/  LDC.64 R2, c[0x0][0x388] ;  /* 0x0000e200ff027b82 */ /* 0x000e620000000a00 */
[----:B0-----:R-:W-:Y:S01]  /*0140*/  IADD3 R5, PT, PT, R0, 0x1, RZ ;  /* 0x0000000100057810 */ /* 0x001fe20007ffe0ff */
[----:B-1----:R-:W-:-:S05]  /*0150*/  IMAD.WIDE R2, R7, 0x4, R2 ;  /* 0x0000000407027825 */ /* 0x002fca00078e0202 */
[----:B------:R-:W-:Y:S01]  /*0160*/  STG.E desc[UR4][R2.64], R5 ;  /* 0x0000000502007986 */ /* 0x000fe2000c101904 */
[----:B------:R-:W-:Y:S05]  /*0170*/  EXIT ;  /* 0x000000000000794d */ /* 0x000fea0003800000 */
.L_x_0:
[----:B------:R-:W-:-:S00]  /*0180*/  BRA `(.L_x_0) ;  /* 0xfffffffc00fc7947 */ /* 0x000fc0000383ffff */
[----:B------:R-:W-:-:S00]  /*0190*/  NOP ;  /* 0x0000000000007918 */ /* 0x000fc00000000000 */
        /* <DEDUP_REMOVED lines=14> */
.L_x_1:


//--------------------- .nv.shared.reserved.0     --------------------------
	.section	.nv.shared.reserved.0,"aw",@nobits
	.weak		__nv_reservedSMEM_offset_0_alias
	.size		__nv_reservedSMEM_offset_0_alias, 0, 64
	.other		__nv_reservedSMEM_offset_0_alias,@"STO_CUDA_RESERVED_SHARED STV_DEFAULT"
__nv_reservedSMEM_offset_0_alias:
	.zero		0
	.zero		64


//--------------------- .nv.constant0._Z13simple_branchPiS_ii --------------------------
	.section	.nv.constant0._Z13simple_branchPiS_ii,"a",@progbits
	.sectionflags	@""
	.align	4
.nv.constant0._Z13simple_branchPiS_ii:
	.zero		920


//--------------------- SYMBOLS --------------------------

	.type		.nv.reservedSmem.offset0,@object
	.size		.nv.reservedSmem.offset0,0x4
